	.headerflags	@"EF_CUDA_TEXMODE_UNIFIED EF_CUDA_64BIT_ADDRESS EF_CUDA_ACCELERATORS EF_CUDA_SM90 EF_CUDA_VIRTUAL_SM(EF_CUDA_SM90)"
	.elftype	@"ET_EXEC"


//--------------------- .nv.info                  --------------------------
	.section	.nv.info,"",@"SHT_CUDA_INFO"
	.align	4


	//----- nvinfo : EIATTR_REGCOUNT
	.align		4
        /*0000*/ 	.byte	0x04, 0x2f
        /*0002*/ 	.short	(.L_1 - .L_0)
	.align		4
.L_0:
        /*0004*/ 	.word	index@(triton_poi_fused_mean_23)
        /*0008*/ 	.word	0x00000016


	//----- nvinfo : EIATTR_MIN_STACK_SIZE
	.align		4
.L_1:
        /*000c*/ 	.byte	0x04, 0x12
        /*000e*/ 	.short	(.L_3 - .L_2)
	.align		4
.L_2:
        /*0010*/ 	.word	index@(triton_poi_fused_mean_23)
        /*0014*/ 	.word	0x00000000


	//----- nvinfo : EIATTR_FRAME_SIZE
	.align		4
.L_3:
        /*0018*/ 	.byte	0x04, 0x11
        /*001a*/ 	.short	(.L_5 - .L_4)
	.align		4
.L_4:
        /*001c*/ 	.word	index@(triton_poi_fused_mean_23)
        /*0020*/ 	.word	0x00000000


	//----- nvinfo : EIATTR_MIN_STACK_SIZE
	.align		4
.L_5:
        /*0024*/ 	.byte	0x04, 0x12
        /*0026*/ 	.short	(.L_7 - .L_6)
	.align		4
.L_6:
        /*0028*/ 	.word	index@(triton_poi_fused_mean_23)
        /*002c*/ 	.word	0x00000000
.L_7:


//--------------------- .nv.info.triton_poi_fused_mean_23 --------------------------
	.section	.nv.info.triton_poi_fused_mean_23,"",@"SHT_CUDA_INFO"
	.sectionflags	@""
	.align	4


	//----- nvinfo : EIATTR_CUDA_API_VERSION
	.align		4
        /*0000*/ 	.byte	0x04, 0x37
        /*0002*/ 	.short	(.L_9 - .L_8)
.L_8:
        /*0004*/ 	.word	0x0000007c


	//----- nvinfo : EIATTR_KPARAM_INFO
	.align		4
.L_9:
        /*0008*/ 	.byte	0x04, 0x17
        /*000a*/ 	.short	(.L_11 - .L_10)
.L_10:
        /*000c*/ 	.word	0x00000000
        /*0010*/ 	.short	0x0002
        /*0012*/ 	.short	0x0010
        /*0014*/ 	.byte	0x00, 0xf0, 0x11, 0x00


	//----- nvinfo : EIATTR_KPARAM_INFO
	.align		4
.L_11:
        /*0018*/ 	.byte	0x04, 0x17
        /*001a*/ 	.short	(.L_13 - .L_12)
.L_12:
        /*001c*/ 	.word	0x00000000
        /*0020*/ 	.short	0x0001
        /*0022*/ 	.short	0x0008
        /*0024*/ 	.byte	0x00, 0xf4, 0x21, 0x00


	//----- nvinfo : EIATTR_KPARAM_INFO
	.align		4
.L_13:
        /*0028*/ 	.byte	0x04, 0x17
        /*002a*/ 	.short	(.L_15 - .L_14)
.L_14:
        /*002c*/ 	.word	0x00000000
        /*0030*/ 	.short	0x0000
        /*0032*/ 	.short	0x0000
        /*0034*/ 	.byte	0x00, 0xf4, 0x21, 0x00


	//----- nvinfo : EIATTR_SPARSE_MMA_MASK
	.align		4
.L_15:
        /*0038*/ 	.byte	0x03, 0x50
        /*003a*/ 	.short	0x0000


	//----- nvinfo : EIATTR_MAXREG_COUNT
	.align		4
        /*003c*/ 	.byte	0x03, 0x1b
        /*003e*/ 	.short	0x00ff


	//----- nvinfo : EIATTR_EXIT_INSTR_OFFSETS
	.align		4
        /*0040*/ 	.byte	0x04, 0x1c
        /*0042*/ 	.short	(.L_17 - .L_16)


	//   ....[0]....
.L_16:
        /*0044*/ 	.word	0x00000260


	//   ....[1]....
        /*0048*/ 	.word	0x000002a0


	//----- nvinfo : EIATTR_REQNTID
	.align		4
.L_17:
        /*004c*/ 	.byte	0x04, 0x10
        /*004e*/ 	.short	(.L_19 - .L_18)
.L_18:
        /*0050*/ 	.word	0x00000080
        /*0054*/ 	.word	0x00000001
        /*0058*/ 	.word	0x00000001


	//----- nvinfo : EIATTR_CBANK_PARAM_SIZE
	.align		4
.L_19:
        /*005c*/ 	.byte	0x03, 0x19
        /*005e*/ 	.short	0x0014


	//----- nvinfo : EIATTR_PARAM_CBANK
	.align		4
        /*0060*/ 	.byte	0x04, 0x0a
        /*0062*/ 	.short	(.L_21 - .L_20)
	.align		4
.L_20:
        /*0064*/ 	.word	index@(.nv.constant0.triton_poi_fused_mean_23)
        /*0068*/ 	.short	0x0210
        /*006a*/ 	.short	0x0014


	//----- nvinfo : EIATTR_SW_WAR
	.align		4
.L_21:
        /*006c*/ 	.byte	0x04, 0x36
        /*006e*/ 	.short	(.L_23 - .L_22)
.L_22:
        /*0070*/ 	.word	0x00000008
.L_23:


//--------------------- .nv.callgraph             --------------------------
	.section	.nv.callgraph,"",@"SHT_CUDA_CALLGRAPH"
	.align	4
	.sectionentsize	8
	.align		4
        /*0000*/ 	.word	0x00000000
	.align		4
        /*0004*/ 	.word	0xffffffff
	.align		4
        /*0008*/ 	.word	0x00000000
	.align		4
        /*000c*/ 	.word	0xfffffffe
	.align		4
        /*0010*/ 	.word	0x00000000
	.align		4
        /*0014*/ 	.word	0xfffffffd
	.align		4
        /*0018*/ 	.word	0x00000000
	.align		4
        /*001c*/ 	.word	0xfffffffc


//--------------------- .text.triton_poi_fused_mean_23 --------------------------
	.section	.text.triton_poi_fused_mean_23,"ax",@progbits
	.align	128
        .global         triton_poi_fused_mean_23
        .type           triton_poi_fused_mean_23,@function
        .size           triton_poi_fused_mean_23,(.L_x_1 - triton_poi_fused_mean_23)
        .other          triton_poi_fused_mean_23,@"STO_CUDA_ENTRY STV_DEFAULT"
triton_poi_fused_mean_23:
.text.triton_poi_fused_mean_23:
[----:B------:R-:W0:Y:S02]  /*0000*/  LDC R1, c[0x0][0x28] ;  /* 0x00000a00ff017b82 */ /* 0x000e240000000800 */
[----:B------:R-:W1:Y:S01]  /*0010*/  S2R R0, SR_TID.X ;  /* 0x0000000000007919 */ /* 0x000e620000002100 */
[----:B------:R-:W-:Y:S01]  /*0020*/  CS2R R6, SRZ ;  /* 0x0000000000067805 */ /* 0x000fe2000001ff00 */
[----:B------:R-:W-:Y:S01]  /*0030*/  ULDC.64 UR4, c[0x0][0x208] ;  /* 0x0000820000047ab9 */ /* 0x000fe20000000a00 */
[----:B------:R-:W2:Y:S01]  /*0040*/  S2R R3, SR_CTAID.X ;  /* 0x0000000000037919 */ /* 0x000ea20000002500 */
[----:B-1----:R-:W-:-:S04]  /*0050*/  SHF.L.U32 R0, R0, 0x1, RZ ;  /* 0x0000000100007819 */ /* 0x002fc800000006ff */
[----:B------:R-:W-:-:S04]  /*0060*/  LOP3.LUT R0, R0, 0xfe, RZ, 0xc0, !PT ;  /* 0x000000fe00007812 */ /* 0x000fc800078ec0ff */
[----:B--2---:R-:W-:Y:S02]  /*0070*/  LEA R0, R3, R0, 0x8 ;  /* 0x0000000003007211 */ /* 0x004fe400078e40ff */
[----:B------:R-:W1:Y:S02]  /*0080*/  LDC.64 R2, c[0x0][0x210] ;  /* 0x00008400ff027b82 */ /* 0x000e640000000a00 */
[----:B------:R-:W-:Y:S02]  /*0090*/  SHF.R.S32.HI R5, RZ, 0x1f, R0 ;  /* 0x0000001fff057819 */ /* 0x000fe40000011400 */
[----:B------:R-:W-:Y:S02]  /*00a0*/  ISETP.GE.AND P0, PT, R0, 0x800, PT ;  /* 0x000008000000780c */ /* 0x000fe40003f06270 */
[----:B------:R-:W-:-:S04]  /*00b0*/  LEA.HI R5, R5, R0, RZ, 0x9 ;  /* 0x0000000005057211 */ /* 0x000fc800078f48ff */
[C---:B------:R-:W-:Y:S02]  /*00c0*/  SHF.L.U32 R4, R5.reuse, 0x2, RZ ;  /* 0x0000000205047819 */ /* 0x040fe400000006ff */
[----:B------:R-:W-:Y:S02]  /*00d0*/  LOP3.LUT R5, R5, 0xfffffe00, RZ, 0xc0, !PT ;  /* 0xfffffe0005057812 */ /* 0x000fe400078ec0ff */
[----:B------:R-:W-:-:S04]  /*00e0*/  LOP3.LUT R4, R4, 0xfffff800, RZ, 0xc0, !PT ;  /* 0xfffff80004047812 */ /* 0x000fc800078ec0ff */
[----:B------:R-:W-:Y:S02]  /*00f0*/  IADD3 R9, R4, R0, -R5 ;  /* 0x0000000004097210 */ /* 0x000fe40007ffe805 */
[----:B------:R-:W-:-:S03]  /*0100*/  CS2R R4, SRZ ;  /* 0x0000000000047805 */ /* 0x000fc6000001ff00 */
[C---:B------:R-:W-:Y:S01]  /*0110*/  VIADD R13, R9.reuse, 0x200 ;  /* 0x00000200090d7836 */ /* 0x040fe20000000000 */
[----:B------:R-:W-:Y:S01]  /*0120*/  IADD3 R15, R9, 0x400, RZ ;  /* 0x00000400090f7810 */ /* 0x000fe20007ffe0ff */
[----:B-1----:R-:W-:-:S04]  /*0130*/  IMAD.WIDE R10, R9, 0x4, R2 ;  /* 0x00000004090a7825 */ /* 0x002fc800078e0202 */
[--C-:B------:R-:W-:Y:S01]  /*0140*/  IMAD.WIDE R12, R13, 0x4, R2.reuse ;  /* 0x000000040d0c7825 */ /* 0x100fe200078e0202 */
[----:B------:R1:W2:Y:S03]  /*0150*/  @!P0 LDG.E.64 R4, desc[UR4][R10.64] ;  /* 0x000000040a048981 */ /* 0x0002a6000c1e1b00 */
[----:B------:R-:W-:Y:S01]  /*0160*/  VIADD R17, R9, 0x600 ;  /* 0x0000060009117836 */ /* 0x000fe20000000000 */
[----:B------:R-:W-:Y:S01]  /*0170*/  CS2R R8, SRZ ;  /* 0x0000000000087805 */ /* 0x000fe2000001ff00 */
[--C-:B------:R-:W-:Y:S01]  /*0180*/  IMAD.WIDE R14, R15, 0x4, R2.reuse ;  /* 0x000000040f0e7825 */ /* 0x100fe200078e0202 */
[----:B------:R-:W2:Y:S03]  /*0190*/  @!P0 LDG.E.64 R6, desc[UR4][R12.64] ;  /* 0x000000040c068981 */ /* 0x000ea6000c1e1b00 */
[----:B------:R-:W-:Y:S01]  /*01a0*/  IMAD.WIDE R2, R17, 0x4, R2 ;  /* 0x0000000411027825 */ /* 0x000fe200078e0202 */
[----:B------:R-:W-:Y:S01]  /*01b0*/  CS2R R16, SRZ ;  /* 0x0000000000107805 */ /* 0x000fe2000001ff00 */
[----:B------:R-:W3:Y:S01]  /*01c0*/  @!P0 LDG.E.64 R8, desc[UR4][R14.64] ;  /* 0x000000040e088981 */ /* 0x000ee2000c1e1b00 */
[----:B-1----:R-:W1:Y:S04]  /*01d0*/  LDC.64 R10, c[0x0][0x218] ;  /* 0x00008600ff0a7b82 */ /* 0x002e680000000a00 */
[----:B------:R-:W4:Y:S01]  /*01e0*/  @!P0 LDG.E.64 R16, desc[UR4][R2.64] ;  /* 0x0000000402108981 */ /* 0x000f22000c1e1b00 */
[----:B--2---:R-:W-:Y:S01]  /*01f0*/  FADD R19, R6, R4 ;  /* 0x0000000406137221 */ /* 0x004fe20000000000 */
[----:B------:R-:W-:-:S03]  /*0200*/  FADD R4, R7, R5 ;  /* 0x0000000507047221 */ /* 0x000fc60000000000 */
[----:B---3--:R-:W-:Y:S01]  /*0210*/  FADD R19, R19, R8 ;  /* 0x0000000813137221 */ /* 0x008fe20000000000 */
[----:B------:R-:W-:Y:S01]  /*0220*/  FADD R6, R4, R9 ;  /* 0x0000000904067221 */ /* 0x000fe20000000000 */
[----:B-1----:R-:W-:-:S04]  /*0230*/  IMAD.WIDE R4, R0, 0x4, R10 ;  /* 0x0000000400047825 */ /* 0x002fc800078e020a */
[----:B----4-:R-:W-:Y:S01]  /*0240*/  FADD R16, R19, R16 ;  /* 0x0000001013107221 */ /* 0x010fe20000000000 */
[----:B------:R-:W-:Y:S01]  /*0250*/  FADD R6, R6, R17 ;  /* 0x0000001106067221 */ /* 0x000fe20000000000 */
[----:B------:R-:W-:Y:S06]  /*0260*/  @P0 EXIT ;  /* 0x000000000000094d */ /* 0x000fec0003800000 */
[----:B------:R-:W-:Y:S01]  /*0270*/  FMUL R16, R16, 0.25 ;  /* 0x3e80000010107820 */ /* 0x000fe20000400000 */
[----:B------:R-:W-:-:S05]  /*0280*/  FMUL R17, R6, 0.25 ;  /* 0x3e80000006117820 */ /* 0x000fca0000400000 */
[----:B------:R-:W-:Y:S01]  /*0290*/  STG.E.64 desc[UR4][R4.64], R16 ;  /* 0x0000001004007986 */ /* 0x000fe2000c101b04 */
[----:B------:R-:W-:Y:S05]  /*02a0*/  EXIT ;  /* 0x000000000000794d */ /* 0x000fea0003800000 */
.L_x_0:
[----:B------:R-:W-:-:S00]  /*02b0*/  BRA `(.L_x_0) ;  /* 0xfffffffc00fc7947 */ /* 0x000fc0000383ffff */
[----:B------:R-:W-:-:S00]  /*02c0*/  NOP ;  /* 0x0000000000007918 */ /* 0x000fc00000000000 */
        /* <DEDUP_REMOVED lines=11> */
.L_x_1:


//--------------------- .nv.constant0.triton_poi_fused_mean_23 --------------------------
	.section	.nv.constant0.triton_poi_fused_mean_23,"a",@progbits
	.sectionflags	@""
	.align	4
.nv.constant0.triton_poi_fused_mean_23:
	.zero		548
